	.headerflags	@"EF_CUDA_TEXMODE_UNIFIED EF_CUDA_64BIT_ADDRESS EF_CUDA_ACCELERATORS EF_CUDA_SM90 EF_CUDA_VIRTUAL_SM(EF_CUDA_SM90)"
	.elftype	@"ET_EXEC"


//--------------------- .nv.info                  --------------------------
	.section	.nv.info,"",@"SHT_CUDA_INFO"
	.align	4


	//----- nvinfo : EIATTR_REGCOUNT
	.align		4
        /*0000*/ 	.byte	0x04, 0x2f
        /*0002*/ 	.short	(.L_2 - .L_1)
	.align		4
.L_1:
        /*0004*/ 	.word	index@(triton_)
        /*0008*/ 	.word	0x0000000e


	//----- nvinfo : EIATTR_MIN_STACK_SIZE
	.align		4
.L_2:
        /*000c*/ 	.byte	0x04, 0x12
        /*000e*/ 	.short	(.L_4 - .L_3)
	.align		4
.L_3:
        /*0010*/ 	.word	index@(triton_)
        /*0014*/ 	.word	0x00000000


	//----- nvinfo : EIATTR_FRAME_SIZE
	.align		4
.L_4:
        /*0018*/ 	.byte	0x04, 0x11
        /*001a*/ 	.short	(.L_6 - .L_5)
	.align		4
.L_5:
        /*001c*/ 	.word	index@(triton_)
        /*0020*/ 	.word	0x00000000


	//----- nvinfo : EIATTR_MIN_STACK_SIZE
	.align		4
.L_6:
        /*0024*/ 	.byte	0x04, 0x12
        /*0026*/ 	.short	(.L_8 - .L_7)
	.align		4
.L_7:
        /*0028*/ 	.word	index@(triton_)
        /*002c*/ 	.word	0x00000000
.L_8:


//--------------------- .nv.info.triton_          --------------------------
	.section	.nv.info.triton_,"",@"SHT_CUDA_INFO"
	.sectionflags	@""
	.align	4


	//----- nvinfo : EIATTR_CUDA_API_VERSION
	.align		4
        /*0000*/ 	.byte	0x04, 0x37
        /*0002*/ 	.short	(.L_10 - .L_9)
.L_9:
        /*0004*/ 	.word	0x0000007c


	//----- nvinfo : EIATTR_KPARAM_INFO
	.align		4
.L_10:
        /*0008*/ 	.byte	0x04, 0x17
        /*000a*/ 	.short	(.L_12 - .L_11)
.L_11:
        /*000c*/ 	.word	0x00000000
        /*0010*/ 	.short	0x0002
        /*0012*/ 	.short	0x0010
        /*0014*/ 	.byte	0x00, 0xf0, 0x11, 0x00


	//----- nvinfo : EIATTR_KPARAM_INFO
	.align		4
.L_12:
        /*0018*/ 	.byte	0x04, 0x17
        /*001a*/ 	.short	(.L_14 - .L_13)
.L_13:
        /*001c*/ 	.word	0x00000000
        /*0020*/ 	.short	0x0001
        /*0022*/ 	.short	0x0008
        /*0024*/ 	.byte	0x00, 0xf0, 0x21, 0x00


	//----- nvinfo : EIATTR_KPARAM_INFO
	.align		4
.L_14:
        /*0028*/ 	.byte	0x04, 0x17
        /*002a*/ 	.short	(.L_16 - .L_15)
.L_15:
        /*002c*/ 	.word	0x00000000
        /*0030*/ 	.short	0x0000
        /*0032*/ 	.short	0x0000
        /*0034*/ 	.byte	0x00, 0xf0, 0x21, 0x00


	//----- nvinfo : EIATTR_SPARSE_MMA_MASK
	.align		4
.L_16:
        /*0038*/ 	.byte	0x03, 0x50
        /*003a*/ 	.short	0x0000


	//----- nvinfo : EIATTR_MAXREG_COUNT
	.align		4
        /*003c*/ 	.byte	0x03, 0x1b
        /*003e*/ 	.short	0x00ff


	//----- nvinfo : EIATTR_EXIT_INSTR_OFFSETS
	.align		4
        /*0040*/ 	.byte	0x04, 0x1c
        /*0042*/ 	.short	(.L_18 - .L_17)


	//   ....[0]....
.L_17:
        /*0044*/ 	.word	0x00000550


	//----- nvinfo : EIATTR_MAX_THREADS
	.align		4
.L_18:
        /*0048*/ 	.byte	0x04, 0x05
        /*004a*/ 	.short	(.L_20 - .L_19)
.L_19:
        /*004c*/ 	.word	0x00000100
        /*0050*/ 	.word	0x00000001
        /*0054*/ 	.word	0x00000001


	//----- nvinfo : EIATTR_CRS_STACK_SIZE
	.align		4
.L_20:
        /*0058*/ 	.byte	0x04, 0x1e
        /*005a*/ 	.short	(.L_22 - .L_21)
.L_21:
        /*005c*/ 	.word	0x00000000


	//----- nvinfo : EIATTR_CBANK_PARAM_SIZE
	.align		4
.L_22:
        /*0060*/ 	.byte	0x03, 0x19
        /*0062*/ 	.short	0x0014


	//----- nvinfo : EIATTR_PARAM_CBANK
	.align		4
        /*0064*/ 	.byte	0x04, 0x0a
        /*0066*/ 	.short	(.L_24 - .L_23)
	.align		4
.L_23:
        /*0068*/ 	.word	index@(.nv.constant0.triton_)
        /*006c*/ 	.short	0x0210
        /*006e*/ 	.short	0x0014


	//----- nvinfo : EIATTR_SW_WAR
	.align		4
.L_24:
        /*0070*/ 	.byte	0x04, 0x36
        /*0072*/ 	.short	(.L_26 - .L_25)
.L_25:
        /*0074*/ 	.word	0x00000008
.L_26:


//--------------------- .nv.callgraph             --------------------------
	.section	.nv.callgraph,"",@"SHT_CUDA_CALLGRAPH"
	.align	4
	.sectionentsize	8
	.align		4
        /*0000*/ 	.word	0x00000000
	.align		4
        /*0004*/ 	.word	0xffffffff
	.align		4
        /*0008*/ 	.word	0x00000000
	.align		4
        /*000c*/ 	.word	0xfffffffe
	.align		4
        /*0010*/ 	.word	0x00000000
	.align		4
        /*0014*/ 	.word	0xfffffffd
	.align		4
        /*0018*/ 	.word	0x00000000
	.align		4
        /*001c*/ 	.word	0xfffffffc


//--------------------- .nv.constant4             --------------------------
	.section	.nv.constant4,"a",@progbits
	.align	8
	.align		8
.nv.constant4:
        /*0000*/ 	.dword	_$_str


//--------------------- .text.triton_             --------------------------
	.section	.text.triton_,"ax",@progbits
	.align	128
        .global         triton_
        .type           triton_,@function
        .size           triton_,(.L_x_7 - triton_)
        .other          triton_,@"STO_CUDA_ENTRY STV_DEFAULT"
triton_:
.text.triton_:
[----:B------:R-:W0:Y:S02]  /*0000*/  LDC R1, c[0x0][0x28] ;  /* 0x00000a00ff017b82 */ /* 0x000e240000000800 */
[----:B------:R-:W1:Y:S01]  /*0010*/  S2R R0, SR_TID.X ;  /* 0x0000000000007919 */ /* 0x000e620000002100 */
[----:B------:R-:W2:Y:S01]  /*0020*/  LDC.64 R6, c[0x0][0x218] ;  /* 0x00008600ff067b82 */ /* 0x000ea20000000a00 */
[----:B------:R-:W-:Y:S01]  /*0030*/  ULDC.64 UR4, c[0x0][0x208] ;  /* 0x0000820000047ab9 */ /* 0x000fe20000000a00 */
[----:B------:R-:W3:Y:S06]  /*0040*/  S2R R5, SR_CTAID.X ;  /* 0x0000000000057919 */ /* 0x000eec0000002500 */
[----:B------:R-:W4:Y:S01]  /*0050*/  LDC.64 R2, c[0x0][0x210] ;  /* 0x00008400ff027b82 */ /* 0x000f220000000a00 */
[----:B-1----:R-:W-:-:S04]  /*0060*/  SHF.L.U32 R0, R0, 0x1, RZ ;  /* 0x0000000100007819 */ /* 0x002fc800000006ff */
[----:B------:R-:W-:-:S04]  /*0070*/  LOP3.LUT R0, R0, 0x1fe, RZ, 0xc0, !PT ;  /* 0x000001fe00007812 */ /* 0x000fc800078ec0ff */
[----:B---3--:R-:W-:-:S05]  /*0080*/  LEA R5, R5, R0, 0x9 ;  /* 0x0000000005057211 */ /* 0x008fca00078e48ff */
[----:B------:R-:W-:-:S04]  /*0090*/  IMAD.HI R0, R5, 0x2aaaaaab, RZ ;  /* 0x2aaaaaab05007827 */ /* 0x000fc800078e02ff */
[----:B----4-:R-:W-:Y:S01]  /*00a0*/  IMAD.WIDE R2, R5, 0x2, R2 ;  /* 0x0000000205027825 */ /* 0x010fe200078e0202 */
[----:B------:R-:W-:-:S04]  /*00b0*/  SHF.R.U32.HI R9, RZ, 0x1f, R0 ;  /* 0x0000001fff097819 */ /* 0x000fc80000011600 */
[----:B------:R-:W-:-:S05]  /*00c0*/  LEA.HI R0, R0, R9, RZ, 0x15 ;  /* 0x0000000900007211 */ /* 0x000fca00078fa8ff */
[----:B------:R-:W-:Y:S02]  /*00d0*/  IMAD R9, R0, -0x3000, R5 ;  /* 0xffffd00000097824 */ /* 0x000fe400078e0205 */
[----:B------:R-:W3:Y:S02]  /*00e0*/  LDG.E R0, desc[UR4][R2.64] ;  /* 0x0000000402007981 */ /* 0x000ee4000c1e1900 */
[----:B--2---:R-:W-:-:S06]  /*00f0*/  IMAD.WIDE R6, R9, 0x2, R6 ;  /* 0x0000000209067825 */ /* 0x004fcc00078e0206 */
[----:B------:R-:W2:Y:S01]  /*0100*/  LDG.E.EL R6, desc[UR4][R6.64] ;  /* 0x0000000406067981 */ /* 0x000ea2000c2e1900 */
[----:B------:R-:W-:Y:S01]  /*0110*/  BSSY B0, `(.L_x_0) ;  /* 0x0000025000007945 */ /* 0x000fe20003800000 */
[----:B---3--:R-:W-:Y:S02]  /*0120*/  SHF.L.U32 R4, R0, 0x10, RZ ;  /* 0x0000001000047819 */ /* 0x008fe400000006ff */
[----:B--2---:R-:W-:-:S05]  /*0130*/  SHF.L.U32 R5, R6, 0x10, RZ ;  /* 0x0000001006057819 */ /* 0x004fca00000006ff */
[----:B------:R-:W-:-:S04]  /*0140*/  FADD R4, R4, R5 ;  /* 0x0000000504047221 */ /* 0x000fc80000000000 */
[----:B------:R-:W-:-:S04]  /*0150*/  FMUL R9, R4, R4 ;  /* 0x0000000404097220 */ /* 0x000fc80000400000 */
[----:B------:R-:W-:Y:S01]  /*0160*/  FMUL R9, R4, R9 ;  /* 0x0000000904097220 */ /* 0x000fe20000400000 */
[----:B------:R-:W-:-:S03]  /*0170*/  PRMT R0, R0, 0x7632, R0 ;  /* 0x0000763200007816 */ /* 0x000fc60000000000 */
[----:B------:R-:W-:Y:S01]  /*0180*/  FFMA R9, R9, 0.044714998453855514526, R4 ;  /* 0x3d37271309097823 */ /* 0x000fe20000000004 */
[----:B------:R-:W-:-:S03]  /*0190*/  PRMT R5, R6, 0x7632, R5 ;  /* 0x0000763206057816 */ /* 0x000fc60000000005 */
[----:B------:R-:W-:Y:S01]  /*01a0*/  FMUL R9, R9, 0.79788458347320556641 ;  /* 0x3f4c422a09097820 */ /* 0x000fe20000400000 */
[----:B------:R-:W-:Y:S02]  /*01b0*/  SHF.L.U32 R0, R0, 0x10, RZ ;  /* 0x0000001000007819 */ /* 0x000fe400000006ff */
[----:B------:R-:W-:Y:S01]  /*01c0*/  SHF.L.U32 R5, R5, 0x10, RZ ;  /* 0x0000001005057819 */ /* 0x000fe200000006ff */
[----:B------:R-:W-:-:S04]  /*01d0*/  FADD.FTZ R10, |R9|, -RZ ;  /* 0x800000ff090a7221 */ /* 0x000fc80000010200 */
[----:B------:R-:W-:Y:S01]  /*01e0*/  FADD R5, R0, R5 ;  /* 0x0000000500057221 */ /* 0x000fe20000000000 */
[----:B------:R-:W-:-:S03]  /*01f0*/  FSETP.GE.AND P0, PT, R10, 0.60000002384185791016, PT ;  /* 0x3f19999a0a00780b */ /* 0x000fc60003f06000 */
[----:B------:R-:W-:-:S04]  /*0200*/  FMUL R0, R5, R5 ;  /* 0x0000000505007220 */ /* 0x000fc80000400000 */
[----:B------:R-:W-:-:S04]  /*0210*/  FMUL R0, R5, R0 ;  /* 0x0000000005007220 */ /* 0x000fc80000400000 */
[----:B------:R-:W-:-:S04]  /*0220*/  FFMA R0, R0, 0.044714998453855514526, R5 ;  /* 0x3d37271300007823 */ /* 0x000fc80000000005 */
[----:B------:R-:W-:Y:S01]  /*0230*/  FMUL R6, R0, 0.79788458347320556641 ;  /* 0x3f4c422a00067820 */ /* 0x000fe20000400000 */
[----:B------:R-:W-:Y:S06]  /*0240*/  @!P0 BRA `(.L_x_1) ;  /* 0x0000000000288947 */ /* 0x000fec0003800000 */
[C---:B------:R-:W-:Y:S01]  /*0250*/  FMUL R0, R10.reuse, 2.8853900432586669922 ;  /* 0x4038aa3b0a007820 */ /* 0x040fe20000400000 */
[----:B------:R-:W-:Y:S01]  /*0260*/  HFMA2.MMA R8, -RZ, RZ, 1.875, 0 ;  /* 0x3f800000ff087435 */ /* 0x000fe200000001ff */
[----:B------:R-:W-:-:S04]  /*0270*/  FSETP.GE.AND P0, PT, R10, 9.010913848876953125, PT ;  /* 0x41102cb40a00780b */ /* 0x000fc80003f06000 */
[----:B------:R-:W1:Y:S02]  /*0280*/  MUFU.EX2 R0, R0 ;  /* 0x0000000000007308 */ /* 0x000e640000000800 */
[----:B-1----:R-:W-:-:S06]  /*0290*/  FADD R7, R0, 1 ;  /* 0x3f80000000077421 */ /* 0x002fcc0000000000 */
[----:B------:R-:W1:Y:S02]  /*02a0*/  MUFU.RCP R7, R7 ;  /* 0x0000000700077308 */ /* 0x000e640000001000 */
[----:B-1----:R-:W-:-:S05]  /*02b0*/  FFMA.FTZ R8, R7, -2, R8 ;  /* 0xc000000007087823 */ /* 0x002fca0000010008 */
[----:B------:R-:W-:-:S04]  /*02c0*/  FSEL R8, R8, 1, !P0 ;  /* 0x3f80000008087808 */ /* 0x000fc80004000000 */
[----:B------:R-:W-:Y:S01]  /*02d0*/  LOP3.LUT R9, R8, 0x80000000, R9, 0xf8, !PT ;  /* 0x8000000008097812 */ /* 0x000fe200078ef809 */
[----:B------:R-:W-:Y:S06]  /*02e0*/  BRA `(.L_x_2) ;  /* 0x00000000001c7947 */ /* 0x000fec0003800000 */
.L_x_1:
[----:B------:R-:W-:Y:S01]  /*02f0*/  MOV R0, 0x3c80f082 ;  /* 0x3c80f08200007802 */ /* 0x000fe20000000f00 */
[----:B------:R-:W-:-:S04]  /*0300*/  FMUL R7, R9, R9 ;  /* 0x0000000909077220 */ /* 0x000fc80000400000 */
[----:B------:R-:W-:-:S04]  /*0310*/  FFMA.FTZ R0, R7, R0, -0.052303962409496307373 ;  /* 0xbd563cae07007423 */ /* 0x000fc80000010000 */
[----:B------:R-:W-:-:S04]  /*0320*/  FFMA.FTZ R0, R7, R0, 0.1331529766321182251 ;  /* 0x3e08594107007423 */ /* 0x000fc80000010000 */
[----:B------:R-:W-:-:S04]  /*0330*/  FFMA.FTZ R0, R7, R0, -0.33332768082618713379 ;  /* 0xbeaaa9ed07007423 */ /* 0x000fc80000010000 */
[----:B------:R-:W-:-:S04]  /*0340*/  FFMA.FTZ R0, R7, R0, RZ ;  /* 0x0000000007007223 */ /* 0x000fc800000100ff */
[----:B------:R-:W-:-:S07]  /*0350*/  FFMA.FTZ R9, R9, R0, R9 ;  /* 0x0000000009097223 */ /* 0x000fce0000010009 */
.L_x_2:
[----:B------:R-:W-:Y:S05]  /*0360*/  BSYNC B0 ;  /* 0x0000000000007941 */ /* 0x000fea0003800000 */
.L_x_0:
[----:B------:R-:W-:Y:S01]  /*0370*/  FADD.FTZ R10, |R6|, -RZ ;  /* 0x800000ff060a7221 */ /* 0x000fe20000010200 */
[----:B------:R-:W-:Y:S04]  /*0380*/  BSSY B0, `(.L_x_3) ;  /* 0x0000014000007945 */ /* 0x000fe80003800000 */
[----:B------:R-:W-:-:S13]  /*0390*/  FSETP.GE.AND P0, PT, R10, 0.60000002384185791016, PT ;  /* 0x3f19999a0a00780b */ /* 0x000fda0003f06000 */
[----:B------:R-:W-:Y:S05]  /*03a0*/  @!P0 BRA `(.L_x_4) ;  /* 0x0000000000288947 */ /* 0x000fea0003800000 */
        /* <DEDUP_REMOVED lines=10> */
.L_x_4:
[----:B------:R-:W-:Y:S01]  /*0450*/  MOV R0, 0x3c80f082 ;  /* 0x3c80f08200007802 */ /* 0x000fe20000000f00 */
[----:B------:R-:W-:-:S04]  /*0460*/  FMUL R7, R6, R6 ;  /* 0x0000000606077220 */ /* 0x000fc80000400000 */
[----:B------:R-:W-:-:S04]  /*0470*/  FFMA.FTZ R0, R7, R0, -0.052303962409496307373 ;  /* 0xbd563cae07007423 */ /* 0x000fc80000010000 */
[----:B------:R-:W-:-:S04]  /*0480*/  FFMA.FTZ R0, R7, R0, 0.1331529766321182251 ;  /* 0x3e08594107007423 */ /* 0x000fc80000010000 */
[----:B------:R-:W-:-:S04]  /*0490*/  FFMA.FTZ R0, R7, R0, -0.33332768082618713379 ;  /* 0xbeaaa9ed07007423 */ /* 0x000fc80000010000 */
[----:B------:R-:W-:-:S04]  /*04a0*/  FFMA.FTZ R7, R7, R0, RZ ;  /* 0x0000000007077223 */ /* 0x000fc800000100ff */
[----:B------:R-:W-:-:S07]  /*04b0*/  FFMA.FTZ R6, R6, R7, R6 ;  /* 0x0000000706067223 */ /* 0x000fce0000010006 */
.L_x_5:
[----:B------:R-:W-:Y:S05]  /*04c0*/  BSYNC B0 ;  /* 0x0000000000007941 */ /* 0x000fea0003800000 */
.L_x_3:
[----:B------:R-:W-:Y:S01]  /*04d0*/  FMUL R5, R5, 0.5 ;  /* 0x3f00000005057820 */ /* 0x000fe20000400000 */
[----:B------:R-:W-:Y:S01]  /*04e0*/  FMUL R4, R4, 0.5 ;  /* 0x3f00000004047820 */ /* 0x000fe20000400000 */
[----:B------:R-:W-:Y:S01]  /*04f0*/  FADD R9, R9, 1 ;  /* 0x3f80000009097421 */ /* 0x000fe20000000000 */
[----:B------:R-:W-:-:S03]  /*0500*/  FADD R6, R6, 1 ;  /* 0x3f80000006067421 */ /* 0x000fc60000000000 */
[----:B------:R-:W-:Y:S01]  /*0510*/  FMUL R4, R4, R9 ;  /* 0x0000000904047220 */ /* 0x000fe20000400000 */
[----:B------:R-:W-:-:S05]  /*0520*/  FMUL R5, R5, R6 ;  /* 0x0000000605057220 */ /* 0x000fca0000400000 */
[----:B------:R-:W-:-:S05]  /*0530*/  F2FP.BF16.F32.PACK_AB R5, R5, R4 ;  /* 0x000000040505723e */ /* 0x000fca00000010ff */
[----:B------:R-:W-:Y:S01]  /*0540*/  STG.E desc[UR4][R2.64], R5 ;  /* 0x0000000502007986 */ /* 0x000fe2000c101904 */
[----:B------:R-:W-:Y:S05]  /*0550*/  EXIT ;  /* 0x000000000000794d */ /* 0x000fea0003800000 */
.L_x_6:
[----:B------:R-:W-:-:S00]  /*0560*/  BRA `(.L_x_6) ;  /* 0xfffffffc00fc7947 */ /* 0x000fc0000383ffff */
[----:B------:R-:W-:-:S00]  /*0570*/  NOP ;  /* 0x0000000000007918 */ /* 0x000fc00000000000 */
        /* <DEDUP_REMOVED lines=8> */
.L_x_7:


//--------------------- .nv.global.init           --------------------------
	.section	.nv.global.init,"aw",@progbits
.nv.global.init:
	.type		_$_str,@object
	.size		_$_str,(.L_0 - _$_str)
_$_str:
        /*0000*/ 	.byte	0x5f, 0x5f, 0x43, 0x55, 0x44, 0x41, 0x5f, 0x46, 0x54, 0x5a, 0x00
.L_0:


//--------------------- .nv.constant0.triton_     --------------------------
	.section	.nv.constant0.triton_,"a",@progbits
	.sectionflags	@""
	.align	4
.nv.constant0.triton_:
	.zero		548
